	.headerflags	@"EF_CUDA_TEXMODE_UNIFIED EF_CUDA_64BIT_ADDRESS EF_CUDA_ACCELERATORS EF_CUDA_SM90 EF_CUDA_VIRTUAL_SM(EF_CUDA_SM90)"
	.elftype	@"ET_EXEC"


//--------------------- .nv.info                  --------------------------
	.section	.nv.info,"",@"SHT_CUDA_INFO"
	.align	4


	//----- nvinfo : EIATTR_REGCOUNT
	.align		4
        /*0000*/ 	.byte	0x04, 0x2f
        /*0002*/ 	.short	(.L_1 - .L_0)
	.align		4
.L_0:
        /*0004*/ 	.word	index@(triton_poi_fused_add_convolution_2)
        /*0008*/ 	.word	0x00000012


	//----- nvinfo : EIATTR_MIN_STACK_SIZE
	.align		4
.L_1:
        /*000c*/ 	.byte	0x04, 0x12
        /*000e*/ 	.short	(.L_3 - .L_2)
	.align		4
.L_2:
        /*0010*/ 	.word	index@(triton_poi_fused_add_convolution_2)
        /*0014*/ 	.word	0x00000000


	//----- nvinfo : EIATTR_FRAME_SIZE
	.align		4
.L_3:
        /*0018*/ 	.byte	0x04, 0x11
        /*001a*/ 	.short	(.L_5 - .L_4)
	.align		4
.L_4:
        /*001c*/ 	.word	index@(triton_poi_fused_add_convolution_2)
        /*0020*/ 	.word	0x00000000


	//----- nvinfo : EIATTR_MIN_STACK_SIZE
	.align		4
.L_5:
        /*0024*/ 	.byte	0x04, 0x12
        /*0026*/ 	.short	(.L_7 - .L_6)
	.align		4
.L_6:
        /*0028*/ 	.word	index@(triton_poi_fused_add_convolution_2)
        /*002c*/ 	.word	0x00000000
.L_7:


//--------------------- .nv.info.triton_poi_fused_add_convolution_2 --------------------------
	.section	.nv.info.triton_poi_fused_add_convolution_2,"",@"SHT_CUDA_INFO"
	.sectionflags	@""
	.align	4


	//----- nvinfo : EIATTR_CUDA_API_VERSION
	.align		4
        /*0000*/ 	.byte	0x04, 0x37
        /*0002*/ 	.short	(.L_9 - .L_8)
.L_8:
        /*0004*/ 	.word	0x0000007c


	//----- nvinfo : EIATTR_KPARAM_INFO
	.align		4
.L_9:
        /*0008*/ 	.byte	0x04, 0x17
        /*000a*/ 	.short	(.L_11 - .L_10)
.L_10:
        /*000c*/ 	.word	0x00000000
        /*0010*/ 	.short	0x0004
        /*0012*/ 	.short	0x0020
        /*0014*/ 	.byte	0x00, 0xf0, 0x11, 0x00


	//----- nvinfo : EIATTR_KPARAM_INFO
	.align		4
.L_11:
        /*0018*/ 	.byte	0x04, 0x17
        /*001a*/ 	.short	(.L_13 - .L_12)
.L_12:
        /*001c*/ 	.word	0x00000000
        /*0020*/ 	.short	0x0003
        /*0022*/ 	.short	0x0018
        /*0024*/ 	.byte	0x00, 0xf4, 0x21, 0x00


	//----- nvinfo : EIATTR_KPARAM_INFO
	.align		4
.L_13:
        /*0028*/ 	.byte	0x04, 0x17
        /*002a*/ 	.short	(.L_15 - .L_14)
.L_14:
        /*002c*/ 	.word	0x00000000
        /*0030*/ 	.short	0x0002
        /*0032*/ 	.short	0x0010
        /*0034*/ 	.byte	0x00, 0xf4, 0x21, 0x00


	//----- nvinfo : EIATTR_KPARAM_INFO
	.align		4
.L_15:
        /*0038*/ 	.byte	0x04, 0x17
        /*003a*/ 	.short	(.L_17 - .L_16)
.L_16:
        /*003c*/ 	.word	0x00000000
        /*0040*/ 	.short	0x0001
        /*0042*/ 	.short	0x0008
        /*0044*/ 	.byte	0x00, 0xf4, 0x21, 0x00


	//----- nvinfo : EIATTR_KPARAM_INFO
	.align		4
.L_17:
        /*0048*/ 	.byte	0x04, 0x17
        /*004a*/ 	.short	(.L_19 - .L_18)
.L_18:
        /*004c*/ 	.word	0x00000000
        /*0050*/ 	.short	0x0000
        /*0052*/ 	.short	0x0000
        /*0054*/ 	.byte	0x00, 0xf4, 0x21, 0x00


	//----- nvinfo : EIATTR_SPARSE_MMA_MASK
	.align		4
.L_19:
        /*0058*/ 	.byte	0x03, 0x50
        /*005a*/ 	.short	0x0000


	//----- nvinfo : EIATTR_MAXREG_COUNT
	.align		4
        /*005c*/ 	.byte	0x03, 0x1b
        /*005e*/ 	.short	0x00ff


	//----- nvinfo : EIATTR_EXIT_INSTR_OFFSETS
	.align		4
        /*0060*/ 	.byte	0x04, 0x1c
        /*0062*/ 	.short	(.L_21 - .L_20)


	//   ....[0]....
.L_20:
        /*0064*/ 	.word	0x00000230


	//   ....[1]....
        /*0068*/ 	.word	0x00000250


	//----- nvinfo : EIATTR_REQNTID
	.align		4
.L_21:
        /*006c*/ 	.byte	0x04, 0x10
        /*006e*/ 	.short	(.L_23 - .L_22)
.L_22:
        /*0070*/ 	.word	0x00000080
        /*0074*/ 	.word	0x00000001
        /*0078*/ 	.word	0x00000001


	//----- nvinfo : EIATTR_CBANK_PARAM_SIZE
	.align		4
.L_23:
        /*007c*/ 	.byte	0x03, 0x19
        /*007e*/ 	.short	0x0024


	//----- nvinfo : EIATTR_PARAM_CBANK
	.align		4
        /*0080*/ 	.byte	0x04, 0x0a
        /*0082*/ 	.short	(.L_25 - .L_24)
	.align		4
.L_24:
        /*0084*/ 	.word	index@(.nv.constant0.triton_poi_fused_add_convolution_2)
        /*0088*/ 	.short	0x0210
        /*008a*/ 	.short	0x0024


	//----- nvinfo : EIATTR_SW_WAR
	.align		4
.L_25:
        /*008c*/ 	.byte	0x04, 0x36
        /*008e*/ 	.short	(.L_27 - .L_26)
.L_26:
        /*0090*/ 	.word	0x00000008
.L_27:


//--------------------- .nv.callgraph             --------------------------
	.section	.nv.callgraph,"",@"SHT_CUDA_CALLGRAPH"
	.align	4
	.sectionentsize	8
	.align		4
        /*0000*/ 	.word	0x00000000
	.align		4
        /*0004*/ 	.word	0xffffffff
	.align		4
        /*0008*/ 	.word	0x00000000
	.align		4
        /*000c*/ 	.word	0xfffffffe
	.align		4
        /*0010*/ 	.word	0x00000000
	.align		4
        /*0014*/ 	.word	0xfffffffd
	.align		4
        /*0018*/ 	.word	0x00000000
	.align		4
        /*001c*/ 	.word	0xfffffffc


//--------------------- .text.triton_poi_fused_add_convolution_2 --------------------------
	.section	.text.triton_poi_fused_add_convolution_2,"ax",@progbits
	.align	128
        .global         triton_poi_fused_add_convolution_2
        .type           triton_poi_fused_add_convolution_2,@function
        .size           triton_poi_fused_add_convolution_2,(.L_x_1 - triton_poi_fused_add_convolution_2)
        .other          triton_poi_fused_add_convolution_2,@"STO_CUDA_ENTRY STV_DEFAULT"
triton_poi_fused_add_convolution_2:
.text.triton_poi_fused_add_convolution_2:
[----:B------:R-:W0:Y:S02]  /*0000*/  LDC R1, c[0x0][0x28] ;  /* 0x00000a00ff017b82 */ /* 0x000e240000000800 */
[----:B------:R-:W1:Y:S01]  /*0010*/  S2R R0, SR_TID.X ;  /* 0x0000000000007919 */ /* 0x000e620000002100 */
[----:B------:R-:W-:Y:S02]  /*0020*/  CS2R R12, SRZ ;  /* 0x00000000000c7805 */ /* 0x000fe4000001ff00 */
[----:B------:R-:W-:Y:S01]  /*0030*/  CS2R R10, SRZ ;  /* 0x00000000000a7805 */ /* 0x000fe2000001ff00 */
[----:B------:R-:W-:Y:S01]  /*0040*/  ULDC.64 UR4, c[0x0][0x208] ;  /* 0x0000820000047ab9 */ /* 0x000fe20000000a00 */
[----:B------:R-:W2:Y:S01]  /*0050*/  S2R R5, SR_CTAID.X ;  /* 0x0000000000057919 */ /* 0x000ea20000002500 */
[----:B------:R-:W-:Y:S01]  /*0060*/  CS2R R14, SRZ ;  /* 0x00000000000e7805 */ /* 0x000fe2000001ff00 */
[----:B-1----:R-:W-:Y:S01]  /*0070*/  IMAD.SHL.U32 R0, R0, 0x2, RZ ;  /* 0x0000000200007824 */ /* 0x002fe200078e00ff */
[----:B--2---:R-:W-:-:S04]  /*0080*/  SHF.R.S32.HI R3, RZ, 0x17, R5 ;  /* 0x00000017ff037819 */ /* 0x004fc80000011405 */
[----:B------:R-:W-:Y:S02]  /*0090*/  LOP3.LUT R0, R0, 0xfe, RZ, 0xc0, !PT ;  /* 0x000000fe00007812 */ /* 0x000fe400078ec0ff */
[----:B------:R-:W-:-:S03]  /*00a0*/  SGXT R3, R3, 0x1 ;  /* 0x000000010303781a */ /* 0x000fc60000000200 */
[----:B------:R-:W-:Y:S02]  /*00b0*/  IMAD R0, R5, 0x100, R0 ;  /* 0x0000010005007824 */ /* 0x000fe400078e0200 */
[----:B------:R-:W1:Y:S03]  /*00c0*/  LDC.64 R4, c[0x0][0x218] ;  /* 0x00008600ff047b82 */ /* 0x000e660000000a00 */
[----:B------:R-:W-:Y:S02]  /*00d0*/  LEA.HI R6, R3, R0, RZ, 0x4 ;  /* 0x0000000003067211 */ /* 0x000fe400078f20ff */
[----:B------:R-:W-:Y:S02]  /*00e0*/  ISETP.GE.AND P0, PT, R0, 0x100, PT ;  /* 0x000001000000780c */ /* 0x000fe40003f06270 */
[----:B------:R-:W-:Y:S01]  /*00f0*/  SHF.R.S32.HI R8, RZ, 0x4, R6 ;  /* 0x00000004ff087819 */ /* 0x000fe20000011406 */
[----:B------:R-:W2:Y:S03]  /*0100*/  LDC.64 R2, c[0x0][0x210] ;  /* 0x00008400ff027b82 */ /* 0x000ea60000000a00 */
[----:B------:R-:W-:-:S04]  /*0110*/  LEA.HI R9, R8, R8, RZ, 0x2 ;  /* 0x0000000808097211 */ /* 0x000fc800078f10ff */
[----:B------:R-:W-:Y:S01]  /*0120*/  LOP3.LUT R9, R9, 0xfffffffc, RZ, 0xc0, !PT ;  /* 0xfffffffc09097812 */ /* 0x000fe200078ec0ff */
[----:B------:R-:W3:Y:S04]  /*0130*/  LDC.64 R6, c[0x0][0x220] ;  /* 0x00008800ff067b82 */ /* 0x000ee80000000a00 */
[----:B------:R-:W-:-:S04]  /*0140*/  IMAD.IADD R9, R8, 0x1, -R9 ;  /* 0x0000000108097824 */ /* 0x000fc800078e0a09 */
[----:B-1----:R-:W-:Y:S02]  /*0150*/  IMAD.WIDE R4, R9, 0x4, R4 ;  /* 0x0000000409047825 */ /* 0x002fe400078e0204 */
[----:B------:R-:W1:Y:S03]  /*0160*/  LDC.64 R8, c[0x0][0x228] ;  /* 0x00008a00ff087b82 */ /* 0x000e660000000a00 */
[----:B------:R-:W4:Y:S01]  /*0170*/  @!P0 LDG.E.EL R13, desc[UR4][R4.64] ;  /* 0x00000004040d8981 */ /* 0x000f22000c2e1900 */
[----:B--2---:R-:W-:-:S03]  /*0180*/  IMAD.WIDE R2, R0, 0x4, R2 ;  /* 0x0000000400027825 */ /* 0x004fc600078e0202 */
[----:B------:R-:W2:Y:S04]  /*0190*/  @!P0 LDG.E.EL R12, desc[UR4][R4.64] ;  /* 0x00000004040c8981 */ /* 0x000ea8000c2e1900 */
[----:B------:R-:W4:Y:S01]  /*01a0*/  @!P0 LDG.E.64 R10, desc[UR4][R2.64] ;  /* 0x00000004020a8981 */ /* 0x000f22000c1e1b00 */
[----:B---3--:R-:W-:-:S05]  /*01b0*/  IMAD.WIDE R6, R0, 0x4, R6 ;  /* 0x0000000400067825 */ /* 0x008fca00078e0206 */
[----:B------:R-:W3:Y:S01]  /*01c0*/  @!P0 LDG.E.64 R14, desc[UR4][R6.64] ;  /* 0x00000004060e8981 */ /* 0x000ee2000c1e1b00 */
[----:B-1----:R-:W-:-:S04]  /*01d0*/  IMAD.WIDE R8, R0, 0x4, R8 ;  /* 0x0000000400087825 */ /* 0x002fc800078e0208 */
[----:B----4-:R-:W-:Y:S01]  /*01e0*/  FADD R13, R13, R10 ;  /* 0x0000000a0d0d7221 */ /* 0x010fe20000000000 */
[----:B--2---:R-:W-:-:S03]  /*01f0*/  FADD R12, R12, R11 ;  /* 0x0000000b0c0c7221 */ /* 0x004fc60000000000 */
[----:B---3--:R-:W-:Y:S01]  /*0200*/  FADD R10, R13, R14 ;  /* 0x0000000e0d0a7221 */ /* 0x008fe20000000000 */
[----:B------:R-:W-:-:S05]  /*0210*/  FADD R11, R12, R15 ;  /* 0x0000000f0c0b7221 */ /* 0x000fca0000000000 */
[----:B------:R1:W-:Y:S01]  /*0220*/  @!P0 STG.E.64 desc[UR4][R2.64], R10 ;  /* 0x0000000a02008986 */ /* 0x0003e2000c101b04 */
[----:B------:R-:W-:Y:S05]  /*0230*/  @P0 EXIT ;  /* 0x000000000000094d */ /* 0x000fea0003800000 */
[----:B------:R-:W-:Y:S01]  /*0240*/  STG.E.64 desc[UR4][R8.64], R14 ;  /* 0x0000000e08007986 */ /* 0x000fe2000c101b04 */
[----:B------:R-:W-:Y:S05]  /*0250*/  EXIT ;  /* 0x000000000000794d */ /* 0x000fea0003800000 */
.L_x_0:
[----:B------:R-:W-:-:S00]  /*0260*/  BRA `(.L_x_0) ;  /* 0xfffffffc00fc7947 */ /* 0x000fc0000383ffff */
[----:B------:R-:W-:-:S00]  /*0270*/  NOP ;  /* 0x0000000000007918 */ /* 0x000fc00000000000 */
        /* <DEDUP_REMOVED lines=8> */
.L_x_1:


//--------------------- .nv.constant0.triton_poi_fused_add_convolution_2 --------------------------
	.section	.nv.constant0.triton_poi_fused_add_convolution_2,"a",@progbits
	.sectionflags	@""
	.align	4
.nv.constant0.triton_poi_fused_add_convolution_2:
	.zero		564
